//
// Generated by NVIDIA NVVM Compiler
//
// Compiler Build ID: CL-36424714
// Cuda compilation tools, release 13.0, V13.0.88
// Based on NVVM 20.0.0
//

.version 9.0
.target sm_100
.address_size 64

	// .globl	_Z18test_int128_kernelPb

.visible .entry _Z18test_int128_kernelPb(
	.param .u64 .ptr .align 1 _Z18test_int128_kernelPb_param_0
)
{
	.reg .b16 	%rs<2>;
	.reg .b64 	%rd<3>;

	ld.param.u64 	%rd1, [_Z18test_int128_kernelPb_param_0];
	cvta.to.global.u64 	%rd2, %rd1;
	mov.b16 	%rs1, 1;
	st.global.u8 	[%rd2], %rs1;
	ret;

}


// ===== COMPILED SASS (sm_100) =====

	.target	sm_100

	.elftype	@"ET_EXEC"


//--------------------- .note.nv.tkinfo           --------------------------
	.section	.note.nv.tkinfo,"",@"SHT_NOTE"
	.sectionflags	@"SHF_NOTE_NV_TKINFO"
	.tkinfo
        /*0018*/ 	.word	0x00000002
        /*0030*/ 	.string	""
        /*0030*/ 	.string	"ptxas"
        /*0030*/ 	.string	"Cuda compilation tools, release 13.0, V13.0.88"
        /*0030*/ 	.string	"Build cuda_13.0.r13.0/compiler.36424714_0"
        /*0030*/ 	.string	"-arch sm_100 -m 64 "



//--------------------- .note.nv.cuinfo           --------------------------
	.section	.note.nv.cuinfo,"",@"SHT_NOTE"
	.sectionflags	@"SHF_NOTE_NV_CUINFO"
        /*0018*/ 	.short	0x0002
        /*001a*/ 	.short	0x0064
        /*001c*/ 	.short	0x0082
	.zero		2


//--------------------- .nv.info                  --------------------------
	.section	.nv.info,"",@"SHT_CUDA_INFO"
	.align	4


	//----- nvinfo : EIATTR_REGCOUNT
	.align		4
        /*0000*/ 	.byte	0x04, 0x2f
        /*0002*/ 	.short	(.L_1 - .L_0)
	.align		4
.L_0:
        /*0004*/ 	.word	index@(_Z18test_int128_kernelPb)
        /*0008*/ 	.word	0x00000006


	//----- nvinfo : EIATTR_FRAME_SIZE
	.align		4
.L_1:
        /*000c*/ 	.byte	0x04, 0x11
        /*000e*/ 	.short	(.L_3 - .L_2)
	.align		4
.L_2:
        /*0010*/ 	.word	index@(_Z18test_int128_kernelPb)
        /*0014*/ 	.word	0x00000000


	//----- nvinfo : EIATTR_MIN_STACK_SIZE
	.align		4
.L_3:
        /*0018*/ 	.byte	0x04, 0x12
        /*001a*/ 	.short	(.L_5 - .L_4)
	.align		4
.L_4:
        /*001c*/ 	.word	index@(_Z18test_int128_kernelPb)
        /*0020*/ 	.word	0x00000000
.L_5:


//--------------------- .nv.compat                --------------------------
	.section	.nv.compat,"",@"SHT_CUDA_COMPAT_INFO"
	.align	4
        /*0000*/ 	.byte	0x02, 0x09, 0x00, 0x00, 0x02, 0x02, 0x01, 0x00, 0x02, 0x05, 0x05, 0x00, 0x03, 0x07, 0x01, 0x01
        /*0010*/ 	.byte	0x02, 0x03, 0x00, 0x00, 0x02, 0x06, 0x01, 0x00, 0x04, 0x0b, 0x08, 0x00, 0x09, 0x00, 0x00, 0x00
        /*0020*/ 	.byte	0x00, 0x00, 0x00, 0x00


//--------------------- .nv.info._Z18test_int128_kernelPb --------------------------
	.section	.nv.info._Z18test_int128_kernelPb,"",@"SHT_CUDA_INFO"
	.sectionflags	@""
	.align	4


	//----- nvinfo : EIATTR_CUDA_API_VERSION
	.align		4
        /*0000*/ 	.byte	0x04, 0x37
        /*0002*/ 	.short	(.L_7 - .L_6)
.L_6:
        /*0004*/ 	.word	0x00000082


	//----- nvinfo : EIATTR_KPARAM_INFO
	.align		4
.L_7:
        /*0008*/ 	.byte	0x04, 0x17
        /*000a*/ 	.short	(.L_9 - .L_8)
.L_8:
        /*000c*/ 	.word	0x00000000
        /*0010*/ 	.short	0x0000
        /*0012*/ 	.short	0x0000
        /*0014*/ 	.byte	0x00, 0xf5, 0x21, 0x00


	//----- nvinfo : EIATTR_SPARSE_MMA_MASK
	.align		4
.L_9:
        /*0018*/ 	.byte	0x03, 0x50
        /*001a*/ 	.short	0x0000


	//----- nvinfo : EIATTR_MAXREG_COUNT
	.align		4
        /*001c*/ 	.byte	0x03, 0x1b
        /*001e*/ 	.short	0x00ff


	//----- nvinfo : EIATTR_MERCURY_ISA_VERSION
	.align		4
        /*0020*/ 	.byte	0x03, 0x5f
        /*0022*/ 	.short	0x0101


	//----- nvinfo : EIATTR_VRC_CTA_INIT_COUNT
	.align		4
        /*0024*/ 	.byte	0x02, 0x4a
	.zero		1
	.zero		1


	//----- nvinfo : EIATTR_EXIT_INSTR_OFFSETS
	.align		4
        /*0028*/ 	.byte	0x04, 0x1c
        /*002a*/ 	.short	(.L_11 - .L_10)


	//   ....[0]....
.L_10:
        /*002c*/ 	.word	0x00000050


	//----- nvinfo : EIATTR_CBANK_PARAM_SIZE
	.align		4
.L_11:
        /*0030*/ 	.byte	0x03, 0x19
        /*0032*/ 	.short	0x0008


	//----- nvinfo : EIATTR_PARAM_CBANK
	.align		4
        /*0034*/ 	.byte	0x04, 0x0a
        /*0036*/ 	.short	(.L_13 - .L_12)
	.align		4
.L_12:
        /*0038*/ 	.word	index@(.nv.constant0._Z18test_int128_kernelPb)
        /*003c*/ 	.short	0x0380
        /*003e*/ 	.short	0x0008


	//----- nvinfo : EIATTR_SW_WAR
	.align		4
.L_13:
        /*0040*/ 	.byte	0x04, 0x36
        /*0042*/ 	.short	(.L_15 - .L_14)
.L_14:
        /*0044*/ 	.word	0x00000008
.L_15:


//--------------------- .nv.callgraph             --------------------------
	.section	.nv.callgraph,"",@"SHT_CUDA_CALLGRAPH"
	.align	4
	.sectionentsize	8
	.align		4
        /*0000*/ 	.word	0x00000000
	.align		4
        /*0004*/ 	.word	0xffffffff
	.align		4
        /*0008*/ 	.word	0x00000000
	.align		4
        /*000c*/ 	.word	0xfffffffe
	.align		4
        /*0010*/ 	.word	0x00000000
	.align		4
        /*0014*/ 	.word	0xfffffffd
	.align		4
        /*0018*/ 	.word	0x00000000
	.align		4
        /*001c*/ 	.word	0xfffffffc


//--------------------- .text._Z18test_int128_kernelPb --------------------------
	.section	.text._Z18test_int128_kernelPb,"ax",@progbits
	.align	128
        .global         _Z18test_int128_kernelPb
        .type           _Z18test_int128_kernelPb,@function
        .size           _Z18test_int128_kernelPb,(.L_x_1 - _Z18test_int128_kernelPb)
        .other          _Z18test_int128_kernelPb,@"STO_CUDA_ENTRY STV_DEFAULT"
_Z18test_int128_kernelPb:
.text._Z18test_int128_kernelPb:
[----:B------:R-:W-:Y:S08]  /*0000*/  LDC R1, c[0x0][0x37c] ;  /* 0x0000df00ff017b82 */ /* 0x000ff00000000800 */
[----:B------:R-:W0:Y:S01]  /*0010*/  LDC.64 R2, c[0x0][0x380] ;  /* 0x0000e000ff027b82 */ /* 0x000e220000000a00 */
[----:B------:R-:W0:Y:S01]  /*0020*/  LDCU.64 UR4, c[0x0][0x358] ;  /* 0x00006b00ff0477ac */ /* 0x000e220008000a00 */
[----:B------:R-:W-:-:S05]  /*0030*/  HFMA2 R0, -RZ, RZ, 0, 5.9604644775390625e-08 ;  /* 0x00000001ff007431 */ /* 0x000fca00000001ff */
[----:B0-----:R-:W-:Y:S01]  /*0040*/  STG.E.U8 desc[UR4][R2.64], R0 ;  /* 0x0000000002007986 */ /* 0x001fe2000c101104 */
[----:B------:R-:W-:Y:S05]  /*0050*/  EXIT ;  /* 0x000000000000794d */ /* 0x000fea0003800000 */
.L_x_0:
[----:B------:R-:W-:-:S00]  /*0060*/  BRA `(.L_x_0) ;  /* 0xfffffffc00fc7947 */ /* 0x000fc0000383ffff */
[----:B------:R-:W-:-:S00]  /*0070*/  NOP ;  /* 0x0000000000007918 */ /* 0x000fc00000000000 */
        /* <DEDUP_REMOVED lines=8> */
.L_x_1:


//--------------------- .nv.shared.reserved.0     --------------------------
	.section	.nv.shared.reserved.0,"aw",@nobits
	.weak		__nv_reservedSMEM_offset_0_alias
	.size		__nv_reservedSMEM_offset_0_alias, 0, 64
	.other		__nv_reservedSMEM_offset_0_alias,@"STO_CUDA_RESERVED_SHARED STV_DEFAULT"
__nv_reservedSMEM_offset_0_alias:
	.zero		0
	.zero		64


//--------------------- .nv.constant0._Z18test_int128_kernelPb --------------------------
	.section	.nv.constant0._Z18test_int128_kernelPb,"a",@progbits
	.sectionflags	@""
	.align	4
.nv.constant0._Z18test_int128_kernelPb:
	.zero		904


//--------------------- SYMBOLS --------------------------

	.type		.nv.reservedSmem.offset0,@object
	.size		.nv.reservedSmem.offset0,0x4
